//
// Generated by NVIDIA NVVM Compiler
//
// Compiler Build ID: CL-36424714
// Cuda compilation tools, release 13.0, V13.0.88
// Based on NVVM 20.0.0
//

.version 9.0
.target sm_100
.address_size 64

	// .globl	_Z14memread_kernelI6float4Li4EEvPT_S2_ii

.visible .entry _Z14memread_kernelI6float4Li4EEvPT_S2_ii(
	.param .u64 .ptr .align 1 _Z14memread_kernelI6float4Li4EEvPT_S2_ii_param_0,
	.param .u64 .ptr .align 1 _Z14memread_kernelI6float4Li4EEvPT_S2_ii_param_1,
	.param .u32 _Z14memread_kernelI6float4Li4EEvPT_S2_ii_param_2,
	.param .u32 _Z14memread_kernelI6float4Li4EEvPT_S2_ii_param_3
)
{
	.reg .pred 	%p<15>;
	.reg .b32 	%r<55>;
	.reg .b32 	%f<278>;
	.reg .b64 	%rd<61>;

	ld.param.u64 	%rd3, [_Z14memread_kernelI6float4Li4EEvPT_S2_ii_param_0];
	ld.param.u64 	%rd2, [_Z14memread_kernelI6float4Li4EEvPT_S2_ii_param_1];
	ld.param.u32 	%r15, [_Z14memread_kernelI6float4Li4EEvPT_S2_ii_param_2];
	ld.param.u32 	%r14, [_Z14memread_kernelI6float4Li4EEvPT_S2_ii_param_3];
	cvta.to.global.u64 	%rd1, %rd3;
	mov.u32 	%r16, %ctaid.x;
	mul.lo.s32 	%r1, %r15, %r16;
	setp.lt.s32 	%p1, %r14, 1;
	@%p1 bra 	$L__BB0_11;
	mov.u32 	%r2, %tid.x;
	and.b32  	%r3, %r14, 3;
	setp.lt.u32 	%p2, %r14, 4;
	mov.f32 	%f261, 0f00000000;
	mov.b32 	%r54, 0;
	mov.f32 	%f260, %f261;
	mov.f32 	%f259, %f261;
	mov.f32 	%f258, %f261;
	@%p2 bra 	$L__BB0_4;
	and.b32  	%r54, %r14, 2147483644;
	neg.s32 	%r52, %r54;
	add.s32 	%r18, %r2, %r1;
	add.s32 	%r51, %r18, 8192;
	mov.f32 	%f261, 0f00000000;
$L__BB0_3:
	.pragma "nounroll";
	add.s32 	%r19, %r51, -8192;
	mul.wide.u32 	%rd4, %r19, 16;
	add.s64 	%rd5, %rd1, %rd4;
	ld.global.v4.f32 	{%f40, %f41, %f42, %f43}, [%rd5];
	add.f32 	%f44, %f258, %f40;
	add.f32 	%f45, %f259, %f41;
	add.f32 	%f46, %f260, %f42;
	add.f32 	%f47, %f261, %f43;
	add.s32 	%r20, %r51, -7168;
	mul.wide.u32 	%rd6, %r20, 16;
	add.s64 	%rd7, %rd1, %rd6;
	ld.global.v4.f32 	{%f48, %f49, %f50, %f51}, [%rd7];
	add.f32 	%f52, %f44, %f48;
	add.f32 	%f53, %f45, %f49;
	add.f32 	%f54, %f46, %f50;
	add.f32 	%f55, %f47, %f51;
	add.s32 	%r21, %r51, -6144;
	mul.wide.u32 	%rd8, %r21, 16;
	add.s64 	%rd9, %rd1, %rd8;
	ld.global.v4.f32 	{%f56, %f57, %f58, %f59}, [%rd9];
	add.f32 	%f60, %f52, %f56;
	add.f32 	%f61, %f53, %f57;
	add.f32 	%f62, %f54, %f58;
	add.f32 	%f63, %f55, %f59;
	add.s32 	%r22, %r51, -5120;
	mul.wide.u32 	%rd10, %r22, 16;
	add.s64 	%rd11, %rd1, %rd10;
	ld.global.v4.f32 	{%f64, %f65, %f66, %f67}, [%rd11];
	add.f32 	%f68, %f60, %f64;
	add.f32 	%f69, %f61, %f65;
	add.f32 	%f70, %f62, %f66;
	add.f32 	%f71, %f63, %f67;
	add.s32 	%r23, %r51, -4096;
	mul.wide.u32 	%rd12, %r23, 16;
	add.s64 	%rd13, %rd1, %rd12;
	ld.global.v4.f32 	{%f72, %f73, %f74, %f75}, [%rd13];
	add.f32 	%f76, %f68, %f72;
	add.f32 	%f77, %f69, %f73;
	add.f32 	%f78, %f70, %f74;
	add.f32 	%f79, %f71, %f75;
	add.s32 	%r24, %r51, -3072;
	mul.wide.u32 	%rd14, %r24, 16;
	add.s64 	%rd15, %rd1, %rd14;
	ld.global.v4.f32 	{%f80, %f81, %f82, %f83}, [%rd15];
	add.f32 	%f84, %f76, %f80;
	add.f32 	%f85, %f77, %f81;
	add.f32 	%f86, %f78, %f82;
	add.f32 	%f87, %f79, %f83;
	add.s32 	%r25, %r51, -2048;
	mul.wide.u32 	%rd16, %r25, 16;
	add.s64 	%rd17, %rd1, %rd16;
	ld.global.v4.f32 	{%f88, %f89, %f90, %f91}, [%rd17];
	add.f32 	%f92, %f84, %f88;
	add.f32 	%f93, %f85, %f89;
	add.f32 	%f94, %f86, %f90;
	add.f32 	%f95, %f87, %f91;
	add.s32 	%r26, %r51, -1024;
	mul.wide.u32 	%rd18, %r26, 16;
	add.s64 	%rd19, %rd1, %rd18;
	ld.global.v4.f32 	{%f96, %f97, %f98, %f99}, [%rd19];
	add.f32 	%f100, %f92, %f96;
	add.f32 	%f101, %f93, %f97;
	add.f32 	%f102, %f94, %f98;
	add.f32 	%f103, %f95, %f99;
	add.s32 	%r27, %r51, 7168;
	mul.wide.u32 	%rd20, %r51, 16;
	add.s64 	%rd21, %rd1, %rd20;
	ld.global.v4.f32 	{%f104, %f105, %f106, %f107}, [%rd21];
	add.f32 	%f108, %f100, %f104;
	add.f32 	%f109, %f101, %f105;
	add.f32 	%f110, %f102, %f106;
	add.f32 	%f111, %f103, %f107;
	add.s32 	%r28, %r51, 1024;
	mul.wide.u32 	%rd22, %r28, 16;
	add.s64 	%rd23, %rd1, %rd22;
	ld.global.v4.f32 	{%f112, %f113, %f114, %f115}, [%rd23];
	add.f32 	%f116, %f108, %f112;
	add.f32 	%f117, %f109, %f113;
	add.f32 	%f118, %f110, %f114;
	add.f32 	%f119, %f111, %f115;
	add.s32 	%r29, %r51, 2048;
	mul.wide.u32 	%rd24, %r29, 16;
	add.s64 	%rd25, %rd1, %rd24;
	ld.global.v4.f32 	{%f120, %f121, %f122, %f123}, [%rd25];
	add.f32 	%f124, %f116, %f120;
	add.f32 	%f125, %f117, %f121;
	add.f32 	%f126, %f118, %f122;
	add.f32 	%f127, %f119, %f123;
	add.s32 	%r30, %r51, 3072;
	mul.wide.u32 	%rd26, %r30, 16;
	add.s64 	%rd27, %rd1, %rd26;
	ld.global.v4.f32 	{%f128, %f129, %f130, %f131}, [%rd27];
	add.f32 	%f132, %f124, %f128;
	add.f32 	%f133, %f125, %f129;
	add.f32 	%f134, %f126, %f130;
	add.f32 	%f135, %f127, %f131;
	add.s32 	%r31, %r51, 4096;
	mul.wide.u32 	%rd28, %r31, 16;
	add.s64 	%rd29, %rd1, %rd28;
	ld.global.v4.f32 	{%f136, %f137, %f138, %f139}, [%rd29];
	add.f32 	%f140, %f132, %f136;
	add.f32 	%f141, %f133, %f137;
	add.f32 	%f142, %f134, %f138;
	add.f32 	%f143, %f135, %f139;
	add.s32 	%r32, %r51, 5120;
	mul.wide.u32 	%rd30, %r32, 16;
	add.s64 	%rd31, %rd1, %rd30;
	ld.global.v4.f32 	{%f144, %f145, %f146, %f147}, [%rd31];
	add.f32 	%f148, %f140, %f144;
	add.f32 	%f149, %f141, %f145;
	add.f32 	%f150, %f142, %f146;
	add.f32 	%f151, %f143, %f147;
	add.s32 	%r33, %r51, 6144;
	mul.wide.u32 	%rd32, %r33, 16;
	add.s64 	%rd33, %rd1, %rd32;
	ld.global.v4.f32 	{%f152, %f153, %f154, %f155}, [%rd33];
	add.f32 	%f156, %f148, %f152;
	add.f32 	%f157, %f149, %f153;
	add.f32 	%f158, %f150, %f154;
	add.f32 	%f159, %f151, %f155;
	mul.wide.u32 	%rd34, %r27, 16;
	add.s64 	%rd35, %rd1, %rd34;
	ld.global.v4.f32 	{%f160, %f161, %f162, %f163}, [%rd35];
	add.f32 	%f258, %f156, %f160;
	add.f32 	%f259, %f157, %f161;
	add.f32 	%f260, %f158, %f162;
	add.f32 	%f261, %f159, %f163;
	add.s32 	%r52, %r52, 4;
	add.s32 	%r51, %r51, 16384;
	setp.ne.s32 	%p3, %r52, 0;
	@%p3 bra 	$L__BB0_3;
$L__BB0_4:
	setp.eq.s32 	%p4, %r3, 0;
	@%p4 bra 	$L__BB0_9;
	setp.eq.s32 	%p5, %r3, 1;
	@%p5 bra 	$L__BB0_7;
	shl.b32 	%r34, %r54, 12;
	or.b32  	%r35, %r34, %r2;
	add.s32 	%r36, %r35, %r1;
	mul.wide.u32 	%rd36, %r36, 16;
	add.s64 	%rd37, %rd1, %rd36;
	ld.global.v4.f32 	{%f165, %f166, %f167, %f168}, [%rd37];
	add.f32 	%f169, %f258, %f165;
	add.f32 	%f170, %f259, %f166;
	add.f32 	%f171, %f260, %f167;
	add.f32 	%f172, %f261, %f168;
	add.s32 	%r37, %r36, 1024;
	mul.wide.u32 	%rd38, %r37, 16;
	add.s64 	%rd39, %rd1, %rd38;
	ld.global.v4.f32 	{%f173, %f174, %f175, %f176}, [%rd39];
	add.f32 	%f177, %f169, %f173;
	add.f32 	%f178, %f170, %f174;
	add.f32 	%f179, %f171, %f175;
	add.f32 	%f180, %f172, %f176;
	add.s32 	%r38, %r36, 2048;
	mul.wide.u32 	%rd40, %r38, 16;
	add.s64 	%rd41, %rd1, %rd40;
	ld.global.v4.f32 	{%f181, %f182, %f183, %f184}, [%rd41];
	add.f32 	%f185, %f177, %f181;
	add.f32 	%f186, %f178, %f182;
	add.f32 	%f187, %f179, %f183;
	add.f32 	%f188, %f180, %f184;
	add.s32 	%r39, %r36, 3072;
	mul.wide.u32 	%rd42, %r39, 16;
	add.s64 	%rd43, %rd1, %rd42;
	ld.global.v4.f32 	{%f189, %f190, %f191, %f192}, [%rd43];
	add.f32 	%f193, %f185, %f189;
	add.f32 	%f194, %f186, %f190;
	add.f32 	%f195, %f187, %f191;
	add.f32 	%f196, %f188, %f192;
	add.s32 	%r40, %r36, 4096;
	mul.wide.u32 	%rd44, %r40, 16;
	add.s64 	%rd45, %rd1, %rd44;
	ld.global.v4.f32 	{%f197, %f198, %f199, %f200}, [%rd45];
	add.f32 	%f201, %f193, %f197;
	add.f32 	%f202, %f194, %f198;
	add.f32 	%f203, %f195, %f199;
	add.f32 	%f204, %f196, %f200;
	add.s32 	%r41, %r36, 5120;
	mul.wide.u32 	%rd46, %r41, 16;
	add.s64 	%rd47, %rd1, %rd46;
	ld.global.v4.f32 	{%f205, %f206, %f207, %f208}, [%rd47];
	add.f32 	%f209, %f201, %f205;
	add.f32 	%f210, %f202, %f206;
	add.f32 	%f211, %f203, %f207;
	add.f32 	%f212, %f204, %f208;
	add.s32 	%r42, %r36, 6144;
	mul.wide.u32 	%rd48, %r42, 16;
	add.s64 	%rd49, %rd1, %rd48;
	ld.global.v4.f32 	{%f213, %f214, %f215, %f216}, [%rd49];
	add.f32 	%f217, %f209, %f213;
	add.f32 	%f218, %f210, %f214;
	add.f32 	%f219, %f211, %f215;
	add.f32 	%f220, %f212, %f216;
	add.s32 	%r43, %r36, 7168;
	mul.wide.u32 	%rd50, %r43, 16;
	add.s64 	%rd51, %rd1, %rd50;
	ld.global.v4.f32 	{%f221, %f222, %f223, %f224}, [%rd51];
	add.f32 	%f258, %f217, %f221;
	add.f32 	%f259, %f218, %f222;
	add.f32 	%f260, %f219, %f223;
	add.f32 	%f261, %f220, %f224;
	add.s32 	%r54, %r54, 2;
$L__BB0_7:
	and.b32  	%r44, %r14, 1;
	setp.eq.b32 	%p6, %r44, 1;
	not.pred 	%p7, %p6;
	@%p7 bra 	$L__BB0_9;
	shl.b32 	%r45, %r54, 12;
	or.b32  	%r46, %r45, %r2;
	add.s32 	%r47, %r46, %r1;
	mul.wide.u32 	%rd52, %r47, 16;
	add.s64 	%rd53, %rd1, %rd52;
	ld.global.v4.f32 	{%f225, %f226, %f227, %f228}, [%rd53];
	add.f32 	%f229, %f258, %f225;
	add.f32 	%f230, %f259, %f226;
	add.f32 	%f231, %f260, %f227;
	add.f32 	%f232, %f261, %f228;
	add.s32 	%r48, %r47, 1024;
	mul.wide.u32 	%rd54, %r48, 16;
	add.s64 	%rd55, %rd1, %rd54;
	ld.global.v4.f32 	{%f233, %f234, %f235, %f236}, [%rd55];
	add.f32 	%f237, %f229, %f233;
	add.f32 	%f238, %f230, %f234;
	add.f32 	%f239, %f231, %f235;
	add.f32 	%f240, %f232, %f236;
	add.s32 	%r49, %r47, 2048;
	mul.wide.u32 	%rd56, %r49, 16;
	add.s64 	%rd57, %rd1, %rd56;
	ld.global.v4.f32 	{%f241, %f242, %f243, %f244}, [%rd57];
	add.f32 	%f245, %f237, %f241;
	add.f32 	%f246, %f238, %f242;
	add.f32 	%f247, %f239, %f243;
	add.f32 	%f248, %f240, %f244;
	add.s32 	%r50, %r47, 3072;
	mul.wide.u32 	%rd58, %r50, 16;
	add.s64 	%rd59, %rd1, %rd58;
	ld.global.v4.f32 	{%f249, %f250, %f251, %f252}, [%rd59];
	add.f32 	%f258, %f245, %f249;
	add.f32 	%f259, %f246, %f250;
	add.f32 	%f260, %f247, %f251;
	add.f32 	%f261, %f248, %f252;
$L__BB0_9:
	setp.neu.f32 	%p8, %f258, 0f461C4000;
	setp.neu.f32 	%p9, %f259, 0f461C4000;
	or.pred  	%p10, %p8, %p9;
	setp.neu.f32 	%p11, %f260, 0f461C4000;
	or.pred  	%p12, %p10, %p11;
	setp.neu.f32 	%p13, %f261, 0f461C4000;
	or.pred  	%p14, %p12, %p13;
	@%p14 bra 	$L__BB0_11;
	cvta.to.global.u64 	%rd60, %rd2;
	mov.f32 	%f253, 0f461C4000;
	st.global.v4.f32 	[%rd60], {%f253, %f253, %f253, %f253};
$L__BB0_11:
	ret;

}


// ===== COMPILED SASS (sm_100) =====

	.target	sm_100

	.elftype	@"ET_EXEC"


//--------------------- .note.nv.tkinfo           --------------------------
	.section	.note.nv.tkinfo,"",@"SHT_NOTE"
	.sectionflags	@"SHF_NOTE_NV_TKINFO"
	.tkinfo
        /*0018*/ 	.word	0x00000002
        /*0030*/ 	.string	""
        /*0030*/ 	.string	"ptxas"
        /*0030*/ 	.string	"Cuda compilation tools, release 13.0, V13.0.88"
        /*0030*/ 	.string	"Build cuda_13.0.r13.0/compiler.36424714_0"
        /*0030*/ 	.string	"-arch sm_100 -m 64 "



//--------------------- .note.nv.cuinfo           --------------------------
	.section	.note.nv.cuinfo,"",@"SHT_NOTE"
	.sectionflags	@"SHF_NOTE_NV_CUINFO"
        /*0018*/ 	.short	0x0002
        /*001a*/ 	.short	0x0064
        /*001c*/ 	.short	0x0082
	.zero		2


//--------------------- .nv.info                  --------------------------
	.section	.nv.info,"",@"SHT_CUDA_INFO"
	.align	4


	//----- nvinfo : EIATTR_REGCOUNT
	.align		4
        /*0000*/ 	.byte	0x04, 0x2f
        /*0002*/ 	.short	(.L_1 - .L_0)
	.align		4
.L_0:
        /*0004*/ 	.word	index@(_Z14memread_kernelI6float4Li4EEvPT_S2_ii)
        /*0008*/ 	.word	0x00000022


	//----- nvinfo : EIATTR_FRAME_SIZE
	.align		4
.L_1:
        /*000c*/ 	.byte	0x04, 0x11
        /*000e*/ 	.short	(.L_3 - .L_2)
	.align		4
.L_2:
        /*0010*/ 	.word	index@(_Z14memread_kernelI6float4Li4EEvPT_S2_ii)
        /*0014*/ 	.word	0x00000000


	//----- nvinfo : EIATTR_MIN_STACK_SIZE
	.align		4
.L_3:
        /*0018*/ 	.byte	0x04, 0x12
        /*001a*/ 	.short	(.L_5 - .L_4)
	.align		4
.L_4:
        /*001c*/ 	.word	index@(_Z14memread_kernelI6float4Li4EEvPT_S2_ii)
        /*0020*/ 	.word	0x00000000
.L_5:


//--------------------- .nv.compat                --------------------------
	.section	.nv.compat,"",@"SHT_CUDA_COMPAT_INFO"
	.align	4
        /*0000*/ 	.byte	0x02, 0x09, 0x00, 0x00, 0x02, 0x02, 0x01, 0x00, 0x02, 0x05, 0x05, 0x00, 0x03, 0x07, 0x01, 0x01
        /*0010*/ 	.byte	0x02, 0x03, 0x00, 0x00, 0x02, 0x06, 0x01, 0x00, 0x04, 0x0b, 0x08, 0x00, 0x01, 0x00, 0x00, 0x00
        /*0020*/ 	.byte	0x00, 0x00, 0x00, 0x00


//--------------------- .nv.info._Z14memread_kernelI6float4Li4EEvPT_S2_ii --------------------------
	.section	.nv.info._Z14memread_kernelI6float4Li4EEvPT_S2_ii,"",@"SHT_CUDA_INFO"
	.sectionflags	@""
	.align	4


	//----- nvinfo : EIATTR_CUDA_API_VERSION
	.align		4
        /*0000*/ 	.byte	0x04, 0x37
        /*0002*/ 	.short	(.L_7 - .L_6)
.L_6:
        /*0004*/ 	.word	0x00000082


	//----- nvinfo : EIATTR_KPARAM_INFO
	.align		4
.L_7:
        /*0008*/ 	.byte	0x04, 0x17
        /*000a*/ 	.short	(.L_9 - .L_8)
.L_8:
        /*000c*/ 	.word	0x00000000
        /*0010*/ 	.short	0x0003
        /*0012*/ 	.short	0x0014
        /*0014*/ 	.byte	0x00, 0xf0, 0x11, 0x00


	//----- nvinfo : EIATTR_KPARAM_INFO
	.align		4
.L_9:
        /*0018*/ 	.byte	0x04, 0x17
        /*001a*/ 	.short	(.L_11 - .L_10)
.L_10:
        /*001c*/ 	.word	0x00000000
        /*0020*/ 	.short	0x0002
        /*0022*/ 	.short	0x0010
        /*0024*/ 	.byte	0x00, 0xf0, 0x11, 0x00


	//----- nvinfo : EIATTR_KPARAM_INFO
	.align		4
.L_11:
        /*0028*/ 	.byte	0x04, 0x17
        /*002a*/ 	.short	(.L_13 - .L_12)
.L_12:
        /*002c*/ 	.word	0x00000000
        /*0030*/ 	.short	0x0001
        /*0032*/ 	.short	0x0008
        /*0034*/ 	.byte	0x00, 0xf5, 0x21, 0x00


	//----- nvinfo : EIATTR_KPARAM_INFO
	.align		4
.L_13:
        /*0038*/ 	.byte	0x04, 0x17
        /*003a*/ 	.short	(.L_15 - .L_14)
.L_14:
        /*003c*/ 	.word	0x00000000
        /*0040*/ 	.short	0x0000
        /*0042*/ 	.short	0x0000
        /*0044*/ 	.byte	0x00, 0xf5, 0x21, 0x00


	//----- nvinfo : EIATTR_SPARSE_MMA_MASK
	.align		4
.L_15:
        /*0048*/ 	.byte	0x03, 0x50
        /*004a*/ 	.short	0x0000


	//----- nvinfo : EIATTR_MAXREG_COUNT
	.align		4
        /*004c*/ 	.byte	0x03, 0x1b
        /*004e*/ 	.short	0x00ff


	//----- nvinfo : EIATTR_MERCURY_ISA_VERSION
	.align		4
        /*0050*/ 	.byte	0x03, 0x5f
        /*0052*/ 	.short	0x0101


	//----- nvinfo : EIATTR_VRC_CTA_INIT_COUNT
	.align		4
        /*0054*/ 	.byte	0x02, 0x4a
	.zero		1
	.zero		1


	//----- nvinfo : EIATTR_EXIT_INSTR_OFFSETS
	.align		4
        /*0058*/ 	.byte	0x04, 0x1c
        /*005a*/ 	.short	(.L_17 - .L_16)


	//   ....[0]....
.L_16:
        /*005c*/ 	.word	0x00000030


	//   ....[1]....
        /*0060*/ 	.word	0x00000ef0


	//   ....[2]....
        /*0064*/ 	.word	0x00000f60


	//----- nvinfo : EIATTR_CBANK_PARAM_SIZE
	.align		4
.L_17:
        /*0068*/ 	.byte	0x03, 0x19
        /*006a*/ 	.short	0x0018


	//----- nvinfo : EIATTR_PARAM_CBANK
	.align		4
        /*006c*/ 	.byte	0x04, 0x0a
        /*006e*/ 	.short	(.L_19 - .L_18)
	.align		4
.L_18:
        /*0070*/ 	.word	index@(.nv.constant0._Z14memread_kernelI6float4Li4EEvPT_S2_ii)
        /*0074*/ 	.short	0x0380
        /*0076*/ 	.short	0x0018


	//----- nvinfo : EIATTR_SW_WAR
	.align		4
.L_19:
        /*0078*/ 	.byte	0x04, 0x36
        /*007a*/ 	.short	(.L_21 - .L_20)
.L_20:
        /*007c*/ 	.word	0x00000008
.L_21:


//--------------------- .nv.callgraph             --------------------------
	.section	.nv.callgraph,"",@"SHT_CUDA_CALLGRAPH"
	.align	4
	.sectionentsize	8
	.align		4
        /*0000*/ 	.word	0x00000000
	.align		4
        /*0004*/ 	.word	0xffffffff
	.align		4
        /*0008*/ 	.word	0x00000000
	.align		4
        /*000c*/ 	.word	0xfffffffe
	.align		4
        /*0010*/ 	.word	0x00000000
	.align		4
        /*0014*/ 	.word	0xfffffffd
	.align		4
        /*0018*/ 	.word	0x00000000
	.align		4
        /*001c*/ 	.word	0xfffffffc


//--------------------- .text._Z14memread_kernelI6float4Li4EEvPT_S2_ii --------------------------
	.section	.text._Z14memread_kernelI6float4Li4EEvPT_S2_ii,"ax",@progbits
	.align	128
        .global         _Z14memread_kernelI6float4Li4EEvPT_S2_ii
        .type           _Z14memread_kernelI6float4Li4EEvPT_S2_ii,@function
        .size           _Z14memread_kernelI6float4Li4EEvPT_S2_ii,(.L_x_5 - _Z14memread_kernelI6float4Li4EEvPT_S2_ii)
        .other          _Z14memread_kernelI6float4Li4EEvPT_S2_ii,@"STO_CUDA_ENTRY STV_DEFAULT"
_Z14memread_kernelI6float4Li4EEvPT_S2_ii:
.text._Z14memread_kernelI6float4Li4EEvPT_S2_ii:
[----:B------:R-:W-:Y:S08]  /*0000*/  LDC R1, c[0x0][0x37c] ;  /* 0x0000df00ff017b82 */ /* 0x000ff00000000800 */
[----:B------:R-:W0:Y:S02]  /*0010*/  LDC R3, c[0x0][0x394] ;  /* 0x0000e500ff037b82 */ /* 0x000e240000000800 */
[----:B0-----:R-:W-:-:S13]  /*0020*/  ISETP.GE.AND P0, PT, R3, 0x1, PT ;  /* 0x000000010300780c */ /* 0x001fda0003f06270 */
[----:B------:R-:W-:Y:S05]  /*0030*/  @!P0 EXIT ;  /* 0x000000000000894d */ /* 0x000fea0003800000 */
[----:B------:R-:W0:Y:S01]  /*0040*/  S2R R0, SR_TID.X ;  /* 0x0000000000007919 */ /* 0x000e220000002100 */
[C---:B------:R-:W-:Y:S01]  /*0050*/  ISETP.GE.U32.AND P1, PT, R3.reuse, 0x4, PT ;  /* 0x000000040300780c */ /* 0x040fe20003f26070 */
[----:B------:R-:W1:Y:S01]  /*0060*/  S2UR UR4, SR_CTAID.X ;  /* 0x00000000000479c3 */ /* 0x000e620000002500 */
[----:B------:R-:W-:Y:S01]  /*0070*/  LOP3.LUT R22, R3, 0x3, RZ, 0xc0, !PT ;  /* 0x0000000303167812 */ /* 0x000fe200078ec0ff */
[----:B------:R-:W2:Y:S01]  /*0080*/  LDCU.64 UR6, c[0x0][0x358] ;  /* 0x00006b00ff0677ac */ /* 0x000ea20008000a00 */
[----:B------:R-:W-:Y:S01]  /*0090*/  HFMA2 R2, -RZ, RZ, 0, 0 ;  /* 0x00000000ff027431 */ /* 0x000fe200000001ff */
[----:B------:R-:W-:Y:S02]  /*00a0*/  CS2R R26, SRZ ;  /* 0x00000000001a7805 */ /* 0x000fe4000001ff00 */
[----:B------:R-:W-:Y:S02]  /*00b0*/  ISETP.NE.AND P0, PT, R22, RZ, PT ;  /* 0x000000ff1600720c */ /* 0x000fe40003f05270 */
[----:B------:R-:W-:-:S04]  /*00c0*/  CS2R R24, SRZ ;  /* 0x0000000000187805 */ /* 0x000fc8000001ff00 */
[----:B------:R-:W-:Y:S07]  /*00d0*/  @!P1 BRA `(.L_x_0) ;  /* 0x0000000400e89947 */ /* 0x000fee0003800000 */
[----:B------:R-:W0:Y:S01]  /*00e0*/  LDC R5, c[0x0][0x390] ;  /* 0x0000e400ff057b82 */ /* 0x000e220000000800 */
[----:B------:R-:W-:Y:S02]  /*00f0*/  LOP3.LUT R2, R3, 0x7ffffffc, RZ, 0xc0, !PT ;  /* 0x7ffffffc03027812 */ /* 0x000fe400078ec0ff */
[----:B------:R-:W-:Y:S02]  /*0100*/  MOV R26, RZ ;  /* 0x000000ff001a7202 */ /* 0x000fe40000000f00 */
[----:B------:R-:W-:-:S03]  /*0110*/  IADD3 R21, PT, PT, -R2, RZ, RZ ;  /* 0x000000ff02157210 */ /* 0x000fc60007ffe1ff */
[----:B------:R-:W3:Y:S01]  /*0120*/  LDC.64 R28, c[0x0][0x380] ;  /* 0x0000e000ff1c7b82 */ /* 0x000ee20000000a00 */
[----:B01----:R-:W-:-:S05]  /*0130*/  IMAD R20, R5, UR4, R0 ;  /* 0x0000000405147c24 */ /* 0x003fca000f8e0200 */
[----:B------:R-:W-:-:S07]  /*0140*/  IADD3 R20, PT, PT, R20, 0x2000, RZ ;  /* 0x0000200014147810 */ /* 0x000fce0007ffe0ff */
.L_x_1:
[C---:B------:R-:W-:Y:S02]  /*0150*/  IADD3 R9, PT, PT, R20.reuse, -0x2000, RZ ;  /* 0xffffe00014097810 */ /* 0x040fe40007ffe0ff */
[C---:B------:R-:W-:Y:S02]  /*0160*/  IADD3 R13, PT, PT, R20.reuse, -0x1c00, RZ ;  /* 0xffffe400140d7810 */ /* 0x040fe40007ffe0ff */
[----:B------:R-:W-:Y:S01]  /*0170*/  IADD3 R17, PT, PT, R20, -0x1800, RZ ;  /* 0xffffe80014117810 */ /* 0x000fe20007ffe0ff */
[----:B---3--:R-:W-:-:S04]  /*0180*/  IMAD.WIDE.U32 R8, R9, 0x10, R28 ;  /* 0x0000001009087825 */ /* 0x008fc800078e001c */
[--C-:B------:R-:W-:Y:S02]  /*0190*/  IMAD.WIDE.U32 R12, R13, 0x10, R28.reuse ;  /* 0x000000100d0c7825 */ /* 0x100fe400078e001c */
[----:B--2---:R-:W2:Y:S01]  /*01a0*/  LDG.E.128 R8, desc[UR6][R8.64] ;  /* 0x0000000608087981 */ /* 0x004ea2000c1e1d00 */
[C---:B------:R-:W-:Y:S01]  /*01b0*/  IADD3 R5, PT, PT, R20.reuse, -0x1400, RZ ;  /* 0xffffec0014057810 */ /* 0x040fe20007ffe0ff */
[--C-:B------:R-:W-:Y:S02]  /*01c0*/  IMAD.WIDE.U32 R16, R17, 0x10, R28.reuse ;  /* 0x0000001011107825 */ /* 0x100fe400078e001c */
[----:B------:R-:W3:Y:S02]  /*01d0*/  LDG.E.128 R12, desc[UR6][R12.64] ;  /* 0x000000060c0c7981 */ /* 0x000ee4000c1e1d00 */
[----:B------:R-:W-:Y:S02]  /*01e0*/  IMAD.WIDE.U32 R4, R5, 0x10, R28 ;  /* 0x0000001005047825 */ /* 0x000fe400078e001c */
[----:B------:R-:W4:Y:S04]  /*01f0*/  LDG.E.128 R16, desc[UR6][R16.64] ;  /* 0x0000000610107981 */ /* 0x000f28000c1e1d00 */
[----:B------:R-:W5:Y:S01]  /*0200*/  LDG.E.128 R4, desc[UR6][R4.64] ;  /* 0x0000000604047981 */ /* 0x000f62000c1e1d00 */
[----:B--2---:R-:W-:Y:S01]  /*0210*/  FADD R24, R9, R24 ;  /* 0x0000001809187221 */ /* 0x004fe20000000000 */
[----:B------:R-:W-:Y:S01]  /*0220*/  IADD3 R9, PT, PT, R20, -0x1000, RZ ;  /* 0xfffff00014097810 */ /* 0x000fe20007ffe0ff */
[----:B------:R-:W-:Y:S01]  /*0230*/  FADD R25, R8, R25 ;  /* 0x0000001908197221 */ /* 0x000fe20000000000 */
[----:B------:R-:W-:Y:S01]  /*0240*/  FADD R27, R10, R27 ;  /* 0x0000001b0a1b7221 */ /* 0x000fe20000000000 */
[----:B---3--:R-:W-:Y:S01]  /*0250*/  FADD R24, R24, R13 ;  /* 0x0000000d18187221 */ /* 0x008fe20000000000 */
[----:B------:R-:W-:Y:S01]  /*0260*/  IADD3 R13, PT, PT, R20, -0xc00, RZ ;  /* 0xfffff400140d7810 */ /* 0x000fe20007ffe0ff */
[----:B------:R-:W-:-:S04]  /*0270*/  IMAD.WIDE.U32 R8, R9, 0x10, R28 ;  /* 0x0000001009087825 */ /* 0x000fc800078e001c */
[----:B------:R-:W-:Y:S01]  /*0280*/  FADD R23, R25, R12 ;  /* 0x0000000c19177221 */ /* 0x000fe20000000000 */
[----:B------:R-:W-:Y:S01]  /*0290*/  FADD R26, R11, R26 ;  /* 0x0000001a0b1a7221 */ /* 0x000fe20000000000 */
[----:B----4-:R-:W-:Y:S01]  /*02a0*/  FADD R24, R24, R17 ;  /* 0x0000001118187221 */ /* 0x010fe20000000000 */
[----:B------:R-:W-:Y:S01]  /*02b0*/  IMAD.WIDE.U32 R12, R13, 0x10, R28 ;  /* 0x000000100d0c7825 */ /* 0x000fe200078e001c */
[----:B------:R-:W-:Y:S01]  /*02c0*/  IADD3 R17, PT, PT, R20, -0x800, RZ ;  /* 0xfffff80014117810 */ /* 0x000fe20007ffe0ff */
[----:B------:R-:W2:Y:S02]  /*02d0*/  LDG.E.128 R8, desc[UR6][R8.64] ;  /* 0x0000000608087981 */ /* 0x000ea4000c1e1d00 */
[----:B------:R-:W-:Y:S01]  /*02e0*/  FADD R25, R27, R14 ;  /* 0x0000000e1b197221 */ /* 0x000fe20000000000 */
[----:B------:R-:W-:Y:S01]  /*02f0*/  FADD R26, R26, R15 ;  /* 0x0000000f1a1a7221 */ /* 0x000fe20000000000 */
[----:B-----5:R-:W-:Y:S01]  /*0300*/  FADD R24, R24, R5 ;  /* 0x0000000518187221 */ /* 0x020fe20000000000 */
[----:B------:R-:W3:Y:S01]  /*0310*/  LDG.E.128 R12, desc[UR6][R12.64] ;  /* 0x000000060c0c7981 */ /* 0x000ee2000c1e1d00 */
[----:B------:R-:W-:Y:S01]  /*0320*/  FADD R23, R23, R16 ;  /* 0x0000001017177221 */ /* 0x000fe20000000000 */
[----:B------:R-:W-:Y:S01]  /*0330*/  IADD3 R5, PT, PT, R20, -0x400, RZ ;  /* 0xfffffc0014057810 */ /* 0x000fe20007ffe0ff */
[----:B------:R-:W-:-:S04]  /*0340*/  IMAD.WIDE.U32 R16, R17, 0x10, R28 ;  /* 0x0000001011107825 */ /* 0x000fc800078e001c */
[----:B------:R-:W-:Y:S01]  /*0350*/  FADD R25, R25, R18 ;  /* 0x0000001219197221 */ /* 0x000fe20000000000 */
[----:B------:R-:W-:Y:S01]  /*0360*/  FADD R23, R23, R4 ;  /* 0x0000000417177221 */ /* 0x000fe20000000000 */
[----:B------:R-:W-:Y:S01]  /*0370*/  FADD R26, R26, R19 ;  /* 0x000000131a1a7221 */ /* 0x000fe20000000000 */
[----:B------:R-:W-:Y:S01]  /*0380*/  IMAD.WIDE.U32 R4, R5, 0x10, R28 ;  /* 0x0000001005047825 */ /* 0x000fe200078e001c */
[----:B------:R-:W4:Y:S03]  /*0390*/  LDG.E.128 R16, desc[UR6][R16.64] ;  /* 0x0000000610107981 */ /* 0x000f26000c1e1d00 */
[----:B------:R-:W-:Y:S01]  /*03a0*/  FADD R25, R25, R6 ;  /* 0x0000000619197221 */ /* 0x000fe20000000000 */
[----:B------:R-:W-:Y:S02]  /*03b0*/  FADD R26, R26, R7 ;  /* 0x000000071a1a7221 */ /* 0x000fe40000000000 */
[----:B------:R-:W5:Y:S01]  /*03c0*/  LDG.E.128 R4, desc[UR6][R4.64] ;  /* 0x0000000604047981 */ /* 0x000f62000c1e1d00 */
[----:B--2---:R-:W-:Y:S01]  /*03d0*/  FADD R24, R24, R9 ;  /* 0x0000000918187221 */ /* 0x004fe20000000000 */
[----:B------:R-:W-:Y:S01]  /*03e0*/  FADD R23, R23, R8 ;  /* 0x0000000817177221 */ /* 0x000fe20000000000 */
[----:B------:R-:W-:-:S04]  /*03f0*/  IMAD.WIDE.U32 R8, R20, 0x10, R28 ;  /* 0x0000001014087825 */ /* 0x000fc800078e001c */
[----:B---3--:R-:W-:Y:S01]  /*0400*/  FADD R24, R24, R13 ;  /* 0x0000000d18187221 */ /* 0x008fe20000000000 */
[----:B------:R-:W-:Y:S01]  /*0410*/  IADD3 R13, PT, PT, R20, 0x400, RZ ;  /* 0x00000400140d7810 */ /* 0x000fe20007ffe0ff */
[----:B------:R-:W-:Y:S01]  /*0420*/  FADD R23, R23, R12 ;  /* 0x0000000c17177221 */ /* 0x000fe20000000000 */
[----:B------:R-:W-:Y:S01]  /*0430*/  FADD R25, R25, R10 ;  /* 0x0000000a19197221 */ /* 0x000fe20000000000 */
[----:B------:R-:W-:Y:S02]  /*0440*/  FADD R26, R26, R11 ;  /* 0x0000000b1a1a7221 */ /* 0x000fe40000000000 */
[----:B------:R-:W-:Y:S01]  /*0450*/  IMAD.WIDE.U32 R12, R13, 0x10, R28 ;  /* 0x000000100d0c7825 */ /* 0x000fe200078e001c */
[----:B------:R-:W2:Y:S03]  /*0460*/  LDG.E.128 R8, desc[UR6][R8.64] ;  /* 0x0000000608087981 */ /* 0x000ea6000c1e1d00 */
[----:B----4-:R-:W-:Y:S01]  /*0470*/  FADD R24, R24, R17 ;  /* 0x0000001118187221 */ /* 0x010fe20000000000 */
[----:B------:R-:W-:Y:S01]  /*0480*/  IADD3 R17, PT, PT, R20, 0x800, RZ ;  /* 0x0000080014117810 */ /* 0x000fe20007ffe0ff */
[----:B------:R-:W-:Y:S01]  /*0490*/  FADD R25, R25, R14 ;  /* 0x0000000e19197221 */ /* 0x000fe20000000000 */
[----:B------:R-:W-:Y:S01]  /*04a0*/  FADD R26, R26, R15 ;  /* 0x0000000f1a1a7221 */ /* 0x000fe20000000000 */
[----:B-----5:R-:W-:Y:S01]  /*04b0*/  FADD R24, R24, R5 ;  /* 0x0000000518187221 */ /* 0x020fe20000000000 */
[----:B------:R-:W3:Y:S01]  /*04c0*/  LDG.E.128 R12, desc[UR6][R12.64] ;  /* 0x000000060c0c7981 */ /* 0x000ee2000c1e1d00 */
[----:B------:R-:W-:Y:S01]  /*04d0*/  FADD R23, R23, R16 ;  /* 0x0000001017177221 */ /* 0x000fe20000000000 */
[----:B------:R-:W-:Y:S01]  /*04e0*/  IADD3 R5, PT, PT, R20, 0xc00, RZ ;  /* 0x00000c0014057810 */ /* 0x000fe20007ffe0ff */
[----:B------:R-:W-:-:S04]  /*04f0*/  IMAD.WIDE.U32 R16, R17, 0x10, R28 ;  /* 0x0000001011107825 */ /* 0x000fc800078e001c */
[----:B------:R-:W-:Y:S01]  /*0500*/  FADD R23, R23, R4 ;  /* 0x0000000417177221 */ /* 0x000fe20000000000 */
[----:B------:R-:W-:Y:S01]  /*0510*/  FADD R25, R25, R18 ;  /* 0x0000001219197221 */ /* 0x000fe20000000000 */
[----:B------:R-:W-:-:S04]  /*0520*/  IMAD.WIDE.U32 R4, R5, 0x10, R28 ;  /* 0x0000001005047825 */ /* 0x000fc800078e001c */
[----:B------:R-:W-:Y:S02]  /*0530*/  FADD R26, R26, R19 ;  /* 0x000000131a1a7221 */ /* 0x000fe40000000000 */
[----:B------:R-:W4:Y:S01]  /*0540*/  LDG.E.128 R16, desc[UR6][R16.64] ;  /* 0x0000000610107981 */ /* 0x000f22000c1e1d00 */
[----:B------:R-:W-:Y:S01]  /*0550*/  FADD R25, R25, R6 ;  /* 0x0000000619197221 */ /* 0x000fe20000000000 */
[----:B------:R-:W-:Y:S02]  /*0560*/  FADD R26, R26, R7 ;  /* 0x000000071a1a7221 */ /* 0x000fe40000000000 */
[----:B------:R-:W5:Y:S01]  /*0570*/  LDG.E.128 R4, desc[UR6][R4.64] ;  /* 0x0000000604047981 */ /* 0x000f62000c1e1d00 */
[----:B--2---:R-:W-:Y:S01]  /*0580*/  FADD R24, R24, R9 ;  /* 0x0000000918187221 */ /* 0x004fe20000000000 */
[----:B------:R-:W-:Y:S01]  /*0590*/  FADD R23, R23, R8 ;  /* 0x0000000817177221 */ /* 0x000fe20000000000 */
[----:B------:R-:W-:Y:S02]  /*05a0*/  IADD3 R9, PT, PT, R20, 0x1400, RZ ;  /* 0x0000140014097810 */ /* 0x000fe40007ffe0ff */
[----:B---3--:R-:W-:Y:S01]  /*05b0*/  FADD R24, R24, R13 ;  /* 0x0000000d18187221 */ /* 0x008fe20000000000 */
[----:B------:R-:W-:Y:S01]  /*05c0*/  IADD3 R13, PT, PT, R20, 0x1000, RZ ;  /* 0x00001000140d7810 */ /* 0x000fe20007ffe0ff */
[----:B------:R-:W-:Y:S01]  /*05d0*/  FADD R23, R23, R12 ;  /* 0x0000000c17177221 */ /* 0x000fe20000000000 */
[----:B------:R-:W-:Y:S01]  /*05e0*/  FADD R25, R25, R10 ;  /* 0x0000000a19197221 */ /* 0x000fe20000000000 */
[----:B------:R-:W-:-:S02]  /*05f0*/  FADD R26, R26, R11 ;  /* 0x0000000b1a1a7221 */ /* 0x000fc40000000000 */
[----:B------:R-:W-:Y:S01]  /*0600*/  IMAD.WIDE.U32 R12, R13, 0x10, R28 ;  /* 0x000000100d0c7825 */ /* 0x000fe200078e001c */
[----:B------:R-:W-:-:S03]  /*0610*/  IADD3 R11, PT, PT, R20, 0x1800, RZ ;  /* 0x00001800140b7810 */ /* 0x000fc60007ffe0ff */
[----:B------:R-:W-:Y:S01]  /*0620*/  FADD R25, R25, R14 ;  /* 0x0000000e19197221 */ /* 0x000fe20000000000 */
[----:B----4-:R-:W-:Y:S01]  /*0630*/  FADD R23, R23, R16 ;  /* 0x0000001017177221 */ /* 0x010fe20000000000 */
[----:B------:R-:W-:Y:S01]  /*0640*/  FADD R24, R24, R17 ;  /* 0x0000001118187221 */ /* 0x000fe20000000000 */
[----:B------:R-:W-:-:S04]  /*0650*/  IMAD.WIDE.U32 R8, R9, 0x10, R28 ;  /* 0x0000001009087825 */ /* 0x000fc800078e001c */
[----:B------:R-:W-:Y:S01]  /*0660*/  FADD R26, R26, R15 ;  /* 0x0000000f1a1a7221 */ /* 0x000fe20000000000 */
[----:B-----5:R-:W-:Y:S01]  /*0670*/  FADD R23, R23, R4 ;  /* 0x0000000417177221 */ /* 0x020fe20000000000 */
[----:B------:R-:W2:Y:S01]  /*0680*/  LDG.E.128 R12, desc[UR6][R12.64] ;  /* 0x000000060c0c7981 */ /* 0x000ea2000c1e1d00 */
[----:B------:R-:W-:Y:S01]  /*0690*/  FADD R24, R24, R5 ;  /* 0x0000000518187221 */ /* 0x000fe20000000000 */
[----:B------:R-:W-:Y:S01]  /*06a0*/  IADD3 R17, PT, PT, R20, 0x1c00, RZ ;  /* 0x00001c0014117810 */ /* 0x000fe20007ffe0ff */
[----:B------:R-:W-:-:S04]  /*06b0*/  IMAD.WIDE.U32 R4, R11, 0x10, R28 ;  /* 0x000000100b047825 */ /* 0x000fc800078e001c */
[----:B------:R-:W-:Y:S01]  /*06c0*/  FADD R25, R25, R18 ;  /* 0x0000001219197221 */ /* 0x000fe20000000000 */
[----:B------:R-:W-:Y:S01]  /*06d0*/  FADD R26, R26, R19 ;  /* 0x000000131a1a7221 */ /* 0x000fe20000000000 */
[----:B------:R-:W3:Y:S01]  /*06e0*/  LDG.E.128 R8, desc[UR6][R8.64] ;  /* 0x0000000608087981 */ /* 0x000ee2000c1e1d00 */
[----:B------:R-:W-:-:S04]  /*06f0*/  IMAD.WIDE.U32 R16, R17, 0x10, R28 ;  /* 0x0000001011107825 */ /* 0x000fc800078e001c */
[----:B------:R-:W-:Y:S01]  /*0700*/  FADD R25, R25, R6 ;  /* 0x0000000619197221 */ /* 0x000fe20000000000 */
[----:B------:R-:W-:Y:S02]  /*0710*/  FADD R26, R26, R7 ;  /* 0x000000071a1a7221 */ /* 0x000fe40000000000 */
[----:B------:R-:W4:Y:S04]  /*0720*/  LDG.E.128 R4, desc[UR6][R4.64] ;  /* 0x0000000604047981 */ /* 0x000f28000c1e1d00 */
[----:B------:R-:W5:Y:S01]  /*0730*/  LDG.E.128 R16, desc[UR6][R16.64] ;  /* 0x0000000610107981 */ /* 0x000f62000c1e1d00 */
[----:B------:R-:W-:-:S04]  /*0740*/  IADD3 R21, PT, PT, R21, 0x4, RZ ;  /* 0x0000000415157810 */ /* 0x000fc80007ffe0ff */
[----:B------:R-:W-:Y:S02]  /*0750*/  ISETP.NE.AND P1, PT, R21, RZ, PT ;  /* 0x000000ff1500720c */ /* 0x000fe40003f25270 */
[----:B------:R-:W-:Y:S01]  /*0760*/  IADD3 R20, PT, PT, R20, 0x4000, RZ ;  /* 0x0000400014147810 */ /* 0x000fe20007ffe0ff */
[----:B--2---:R-:W-:Y:S01]  /*0770*/  FADD R23, R23, R12 ;  /* 0x0000000c17177221 */ /* 0x004fe20000000000 */
[----:B------:R-:W-:Y:S01]  /*0780*/  FADD R24, R24, R13 ;  /* 0x0000000d18187221 */ /* 0x000fe20000000000 */
[----:B------:R-:W-:Y:S01]  /*0790*/  FADD R25, R25, R14 ;  /* 0x0000000e19197221 */ /* 0x000fe20000000000 */
[----:B------:R-:W-:Y:S01]  /*07a0*/  FADD R26, R26, R15 ;  /* 0x0000000f1a1a7221 */ /* 0x000fe20000000000 */
[----:B---3--:R-:W-:Y:S01]  /*07b0*/  FADD R23, R23, R8 ;  /* 0x0000000817177221 */ /* 0x008fe20000000000 */
[----:B------:R-:W-:Y:S01]  /*07c0*/  FADD R24, R24, R9 ;  /* 0x0000000918187221 */ /* 0x000fe20000000000 */
[----:B------:R-:W-:Y:S01]  /*07d0*/  FADD R25, R25, R10 ;  /* 0x0000000a19197221 */ /* 0x000fe20000000000 */
[----:B------:R-:W-:Y:S01]  /*07e0*/  FADD R26, R26, R11 ;  /* 0x0000000b1a1a7221 */ /* 0x000fe20000000000 */
[----:B----4-:R-:W-:Y:S01]  /*07f0*/  FADD R23, R23, R4 ;  /* 0x0000000417177221 */ /* 0x010fe20000000000 */
[----:B------:R-:W-:Y:S01]  /*0800*/  FADD R24, R24, R5 ;  /* 0x0000000518187221 */ /* 0x000fe20000000000 */
[----:B------:R-:W-:Y:S01]  /*0810*/  FADD R27, R25, R6 ;  /* 0x00000006191b7221 */ /* 0x000fe20000000000 */
[----:B------:R-:W-:Y:S01]  /*0820*/  FADD R26, R26, R7 ;  /* 0x000000071a1a7221 */ /* 0x000fe20000000000 */
[----:B-----5:R-:W-:Y:S01]  /*0830*/  FADD R25, R23, R16 ;  /* 0x0000001017197221 */ /* 0x020fe20000000000 */
[----:B------:R-:W-:Y:S01]  /*0840*/  FADD R24, R24, R17 ;  /* 0x0000001118187221 */ /* 0x000fe20000000000 */
[----:B------:R-:W-:Y:S01]  /*0850*/  FADD R27, R27, R18 ;  /* 0x000000121b1b7221 */ /* 0x000fe20000000000 */
[----:B------:R-:W-:Y:S01]  /*0860*/  FADD R26, R26, R19 ;  /* 0x000000131a1a7221 */ /* 0x000fe20000000000 */
[----:B------:R-:W-:Y:S06]  /*0870*/  @P1 BRA `(.L_x_1) ;  /* 0xfffffff800341947 */ /* 0x000fec000383ffff */
.L_x_0:
[----:B------:R-:W-:Y:S05]  /*0880*/  @!P0 BRA `(.L_x_2) ;  /* 0x0000000400888947 */ /* 0x000fea0003800000 */
[----:B------:R-:W-:Y:S02]  /*0890*/  ISETP.NE.AND P0, PT, R22, 0x1, PT ;  /* 0x000000011600780c */ /* 0x000fe40003f05270 */
[----:B------:R-:W-:-:S04]  /*08a0*/  LOP3.LUT R3, R3, 0x1, RZ, 0xc0, !PT ;  /* 0x0000000103037812 */ /* 0x000fc800078ec0ff */
[----:B------:R-:W-:-:S07]  /*08b0*/  ISETP.NE.U32.AND P1, PT, R3, 0x1, PT ;  /* 0x000000010300780c */ /* 0x000fce0003f25070 */
[----:B------:R-:W-:Y:S06]  /*08c0*/  @!P0 BRA `(.L_x_3) ;  /* 0x0000000000f48947 */ /* 0x000fec0003800000 */
[----:B------:R-:W1:Y:S01]  /*08d0*/  LDC R4, c[0x0][0x390] ;  /* 0x0000e400ff047b82 */ /* 0x000e620000000800 */
[----:B------:R-:W-:-:S04]  /*08e0*/  SHF.L.U32 R3, R2, 0xc, RZ ;  /* 0x0000000c02037819 */ /* 0x000fc800000006ff */
[----:B0-----:R-:W-:-:S03]  /*08f0*/  LOP3.LUT R3, R3, R0, RZ, 0xfc, !PT ;  /* 0x0000000003037212 */ /* 0x001fc600078efcff */
[----:B------:R-:W0:Y:S02]  /*0900*/  LDC.64 R16, c[0x0][0x380] ;  /* 0x0000e000ff107b82 */ /* 0x000e240000000a00 */
[----:B-1----:R-:W-:-:S04]  /*0910*/  IMAD R13, R4, UR4, R3 ;  /* 0x00000004040d7c24 */ /* 0x002fc8000f8e0203 */
[C---:B0-----:R-:W-:Y:S01]  /*0920*/  IMAD.WIDE.U32 R8, R13.reuse, 0x10, R16 ;  /* 0x000000100d087825 */ /* 0x041fe200078e0010 */
[----:B------:R-:W-:-:S05]  /*0930*/  IADD3 R5, PT, PT, R13, 0x400, RZ ;  /* 0x000004000d057810 */ /* 0x000fca0007ffe0ff */
[----:B--2---:R-:W2:Y:S01]  /*0940*/  LDG.E.128 R8, desc[UR6][R8.64] ;  /* 0x0000000608087981 */ /* 0x004ea2000c1e1d00 */
[----:B------:R-:W-:Y:S01]  /*0950*/  IMAD.WIDE.U32 R4, R5, 0x10, R16 ;  /* 0x0000001005047825 */ /* 0x000fe200078e0010 */
[----:B------:R-:W-:-:S05]  /*0960*/  IADD3 R21, PT, PT, R13, 0x800, RZ ;  /* 0x000008000d157810 */ /* 0x000fca0007ffe0ff */
[----:B------:R-:W3:Y:S01]  /*0970*/  LDG.E.128 R4, desc[UR6][R4.64] ;  /* 0x0000000604047981 */ /* 0x000ee2000c1e1d00 */
[----:B------:R-:W-:-:S06]  /*0980*/  IMAD.WIDE.U32 R20, R21, 0x10, R16 ;  /* 0x0000001015147825 */ /* 0x000fcc00078e0010 */
[----:B------:R-:W4:Y:S01]  /*0990*/  LDG.E.128 R20, desc[UR6][R20.64] ;  /* 0x0000000614147981 */ /* 0x000f22000c1e1d00 */
[C---:B------:R-:W-:Y:S02]  /*09a0*/  IADD3 R19, PT, PT, R13.reuse, 0xc00, RZ ;  /* 0x00000c000d137810 */ /* 0x040fe40007ffe0ff */
[C---:B------:R-:W-:Y:S02]  /*09b0*/  IADD3 R15, PT, PT, R13.reuse, 0x1400, RZ ;  /* 0x000014000d0f7810 */ /* 0x040fe40007ffe0ff */
[----:B------:R-:W-:Y:S01]  /*09c0*/  IADD3 R31, PT, PT, R13, 0x1800, RZ ;  /* 0x000018000d1f7810 */ /* 0x000fe20007ffe0ff */
[----:B------:R-:W-:-:S04]  /*09d0*/  IMAD.WIDE.U32 R18, R19, 0x10, R16 ;  /* 0x0000001013127825 */ /* 0x000fc800078e0010 */
[----:B------:R-:W-:-:S04]  /*09e0*/  IMAD.WIDE.U32 R30, R31, 0x10, R16 ;  /* 0x000000101f1e7825 */ /* 0x000fc800078e0010 */
[----:B--2---:R-:W-:Y:S01]  /*09f0*/  FADD R14, R24, R9 ;  /* 0x00000009180e7221 */ /* 0x004fe20000000000 */
[----:B------:R-:W-:Y:S01]  /*0a00*/  FADD R3, R25, R8 ;  /* 0x0000000819037221 */ /* 0x000fe20000000000 */
[C---:B------:R-:W-:Y:S01]  /*0a10*/  IADD3 R9, PT, PT, R13.reuse, 0x1000, RZ ;  /* 0x000010000d097810 */ /* 0x040fe20007ffe0ff */
[----:B------:R-:W-:Y:S01]  /*0a20*/  FADD R28, R26, R11 ;  /* 0x0000000b1a1c7221 */ /* 0x000fe20000000000 */
[----:B------:R-:W-:Y:S01]  /*0a30*/  IADD3 R25, PT, PT, R13, 0x1c00, RZ ;  /* 0x00001c000d197810 */ /* 0x000fe20007ffe0ff */
[----:B------:R-:W-:Y:S02]  /*0a40*/  FADD R27, R27, R10 ;  /* 0x0000000a1b1b7221 */ /* 0x000fe40000000000 */
[----:B------:R-:W-:-:S04]  /*0a50*/  IMAD.WIDE.U32 R12, R9, 0x10, R16 ;  /* 0x00000010090c7825 */ /* 0x000fc800078e0010 */
[----:B---3--:R-:W-:Y:S01]  /*0a60*/  FADD R3, R3, R4 ;  /* 0x0000000403037221 */ /* 0x008fe20000000000 */
[----:B------:R-:W-:-:S04]  /*0a70*/  IMAD.WIDE.U32 R8, R15, 0x10, R16 ;  /* 0x000000100f087825 */ /* 0x000fc800078e0010 */
[----:B------:R-:W-:Y:S02]  /*0a80*/  IMAD.WIDE.U32 R24, R25, 0x10, R16 ;  /* 0x0000001019187825 */ /* 0x000fe400078e0010 */
[----:B------:R-:W2:Y:S02]  /*0a90*/  LDG.E.128 R16, desc[UR6][R18.64] ;  /* 0x0000000612107981 */ /* 0x000ea4000c1e1d00 */
[----:B------:R-:W-:Y:S01]  /*0aa0*/  FADD R26, R14, R5 ;  /* 0x000000050e1a7221 */ /* 0x000fe20000000000 */
[----:B------:R-:W-:Y:S01]  /*0ab0*/  FADD R27, R27, R6 ;  /* 0x000000061b1b7221 */ /* 0x000fe20000000000 */
[----:B------:R-:W3:Y:S01]  /*0ac0*/  LDG.E.128 R12, desc[UR6][R12.64] ;  /* 0x000000060c0c7981 */ /* 0x000ee2000c1e1d00 */
[----:B------:R-:W-:Y:S01]  /*0ad0*/  FADD R28, R28, R7 ;  /* 0x000000071c1c7221 */ /* 0x000fe20000000000 */
[----:B----4-:R-:W-:Y:S02]  /*0ae0*/  FADD R3, R3, R20 ;  /* 0x0000001403037221 */ /* 0x010fe40000000000 */
[----:B------:R-:W4:Y:S01]  /*0af0*/  LDG.E.128 R8, desc[UR6][R8.64] ;  /* 0x0000000608087981 */ /* 0x000f22000c1e1d00 */
[----:B------:R-:W-:Y:S01]  /*0b00*/  FADD R26, R26, R21 ;  /* 0x000000151a1a7221 */ /* 0x000fe20000000000 */
[----:B------:R-:W-:-:S02]  /*0b10*/  FADD R27, R27, R22 ;  /* 0x000000161b1b7221 */ /* 0x000fc40000000000 */
[----:B------:R-:W5:Y:S01]  /*0b20*/  LDG.E.128 R4, desc[UR6][R30.64] ;  /* 0x000000061e047981 */ /* 0x000f62000c1e1d00 */
[----:B------:R-:W-:-:S03]  /*0b30*/  FADD R28, R28, R23 ;  /* 0x000000171c1c7221 */ /* 0x000fc60000000000 */
[----:B------:R-:W5:Y:S01]  /*0b40*/  LDG.E.128 R20, desc[UR6][R24.64] ;  /* 0x0000000618147981 */ /* 0x000f62000c1e1d00 */
        /* <DEDUP_REMOVED lines=17> */
[----:B------:R-:W-:Y:S01]  /*0c60*/  FADD R24, R26, R21 ;  /* 0x000000151a187221 */ /* 0x000fe20000000000 */
[----:B------:R-:W-:Y:S01]  /*0c70*/  FADD R25, R3, R20 ;  /* 0x0000001403197221 */ /* 0x000fe20000000000 */
[----:B------:R-:W-:Y:S01]  /*0c80*/  FADD R27, R27, R22 ;  /* 0x000000161b1b7221 */ /* 0x000fe20000000000 */
[----:B------:R-:W-:-:S07]  /*0c90*/  FADD R26, R28, R23 ;  /* 0x000000171c1a7221 */ /* 0x000fce0000000000 */
.L_x_3:
[----:B------:R-:W-:Y:S05]  /*0ca0*/  @P1 BRA `(.L_x_2) ;  /* 0x0000000000801947 */ /* 0x000fea0003800000 */
[----:B------:R-:W1:Y:S01]  /*0cb0*/  LDC R4, c[0x0][0x390] ;  /* 0x0000e400ff047b82 */ /* 0x000e620000000800 */
[----:B------:R-:W-:-:S04]  /*0cc0*/  SHF.L.U32 R3, R2, 0xc, RZ ;  /* 0x0000000c02037819 */ /* 0x000fc800000006ff */
[----:B0-----:R-:W-:-:S03]  /*0cd0*/  LOP3.LUT R3, R3, R0, RZ, 0xfc, !PT ;  /* 0x0000000003037212 */ /* 0x001fc600078efcff */
[----:B------:R-:W0:Y:S02]  /*0ce0*/  LDC.64 R12, c[0x0][0x380] ;  /* 0x0000e000ff0c7b82 */ /* 0x000e240000000a00 */
[----:B-1----:R-:W-:-:S05]  /*0cf0*/  IMAD R3, R4, UR4, R3 ;  /* 0x0000000404037c24 */ /* 0x002fca000f8e0203 */
[C---:B------:R-:W-:Y:S02]  /*0d00*/  IADD3 R9, PT, PT, R3.reuse, 0x400, RZ ;  /* 0x0000040003097810 */ /* 0x040fe40007ffe0ff */
[C---:B------:R-:W-:Y:S01]  /*0d10*/  IADD3 R15, PT, PT, R3.reuse, 0x800, RZ ;  /* 0x00000800030f7810 */ /* 0x040fe20007ffe0ff */
[C---:B0-----:R-:W-:Y:S01]  /*0d20*/  IMAD.WIDE.U32 R4, R3.reuse, 0x10, R12 ;  /* 0x0000001003047825 */ /* 0x041fe200078e000c */
[----:B------:R-:W-:-:S03]  /*0d30*/  IADD3 R17, PT, PT, R3, 0xc00, RZ ;  /* 0x00000c0003117810 */ /* 0x000fc60007ffe0ff */
[--C-:B------:R-:W-:Y:S02]  /*0d40*/  IMAD.WIDE.U32 R8, R9, 0x10, R12.reuse ;  /* 0x0000001009087825 */ /* 0x100fe400078e000c */
[----:B--2---:R-:W2:Y:S02]  /*0d50*/  LDG.E.128 R4, desc[UR6][R4.64] ;  /* 0x0000000604047981 */ /* 0x004ea4000c1e1d00 */
[--C-:B------:R-:W-:Y:S02]  /*0d60*/  IMAD.WIDE.U32 R14, R15, 0x10, R12.reuse ;  /* 0x000000100f0e7825 */ /* 0x100fe400078e000c */
[----:B------:R-:W3:Y:S02]  /*0d70*/  LDG.E.128 R8, desc[UR6][R8.64] ;  /* 0x0000000608087981 */ /* 0x000ee4000c1e1d00 */
[----:B------:R-:W-:Y:S02]  /*0d80*/  IMAD.WIDE.U32 R16, R17, 0x10, R12 ;  /* 0x0000001011107825 */ /* 0x000fe400078e000c */
[----:B------:R-:W4:Y:S04]  /*0d90*/  LDG.E.128 R12, desc[UR6][R14.64] ;  /* 0x000000060e0c7981 */ /* 0x000f28000c1e1d00 */
[----:B------:R-:W5:Y:S01]  /*0da0*/  LDG.E.128 R16, desc[UR6][R16.64] ;  /* 0x0000000610107981 */ /* 0x000f62000c1e1d00 */
        /* <DEDUP_REMOVED lines=15> */
[----:B------:R-:W-:-:S07]  /*0ea0*/  FADD R26, R26, R19 ;  /* 0x000000131a1a7221 */ /* 0x000fce0000000000 */
.L_x_2:
[----:B------:R-:W-:-:S04]  /*0eb0*/  FSETP.NEU.AND P0, PT, R24, 10000, PT ;  /* 0x461c40001800780b */ /* 0x000fc80003f0d000 */
[----:B------:R-:W-:-:S04]  /*0ec0*/  FSETP.NEU.OR P0, PT, R25, 10000, P0 ;  /* 0x461c40001900780b */ /* 0x000fc8000070d400 */
[----:B------:R-:W-:-:S04]  /*0ed0*/  FSETP.NEU.OR P0, PT, R27, 10000, P0 ;  /* 0x461c40001b00780b */ /* 0x000fc8000070d400 */
[----:B------:R-:W-:-:S13]  /*0ee0*/  FSETP.NEU.OR P0, PT, R26, 10000, P0 ;  /* 0x461c40001a00780b */ /* 0x000fda000070d400 */
[----:B-12---:R-:W-:Y:S05]  /*0ef0*/  @P0 EXIT ;  /* 0x000000000000094d */ /* 0x006fea0003800000 */
[----:B------:R-:W1:Y:S01]  /*0f00*/  LDC.64 R2, c[0x0][0x388] ;  /* 0x0000e200ff027b82 */ /* 0x000e620000000a00 */
[----:B------:R-:W-:Y:S01]  /*0f10*/  HFMA2 R4, -RZ, RZ, 6.109375, 2 ;  /* 0x461c4000ff047431 */ /* 0x000fe200000001ff */
[----:B------:R-:W-:Y:S01]  /*0f20*/  MOV R5, 0x461c4000 ;  /* 0x461c400000057802 */ /* 0x000fe20000000f00 */
[----:B------:R-:W-:Y:S01]  /*0f30*/  HFMA2 R6, -RZ, RZ, 6.109375, 2 ;  /* 0x461c4000ff067431 */ /* 0x000fe200000001ff */
[----:B------:R-:W-:-:S05]  /*0f40*/  MOV R7, 0x461c4000 ;  /* 0x461c400000077802 */ /* 0x000fca0000000f00 */
[----:B-1----:R-:W-:Y:S01]  /*0f50*/  STG.E.128 desc[UR6][R2.64], R4 ;  /* 0x0000000402007986 */ /* 0x002fe2000c101d06 */
[----:B------:R-:W-:Y:S05]  /*0f60*/  EXIT ;  /* 0x000000000000794d */ /* 0x000fea0003800000 */
.L_x_4:
[----:B------:R-:W-:-:S00]  /*0f70*/  BRA `(.L_x_4) ;  /* 0xfffffffc00fc7947 */ /* 0x000fc0000383ffff */
[----:B------:R-:W-:-:S00]  /*0f80*/  NOP ;  /* 0x0000000000007918 */ /* 0x000fc00000000000 */
[----:B------:R-:W-:-:S00]  /*0f90*/  NOP ;  /* 0x0000000000007918 */ /* 0x000fc00000000000 */
[----:B------:R-:W-:-:S00]  /*0fa0*/  NOP ;  /* 0x0000000000007918 */ /* 0x000fc00000000000 */
[----:B------:R-:W-:-:S00]  /*0fb0*/  NOP ;  /* 0x0000000000007918 */ /* 0x000fc00000000000 */
[----:B------:R-:W-:-:S00]  /*0fc0*/  NOP ;  /* 0x0000000000007918 */ /* 0x000fc00000000000 */
[----:B------:R-:W-:-:S00]  /*0fd0*/  NOP ;  /* 0x0000000000007918 */ /* 0x000fc00000000000 */
[----:B------:R-:W-:-:S00]  /*0fe0*/  NOP ;  /* 0x0000000000007918 */ /* 0x000fc00000000000 */
[----:B------:R-:W-:-:S00]  /*0ff0*/  NOP ;  /* 0x0000000000007918 */ /* 0x000fc00000000000 */
.L_x_5:


//--------------------- .nv.shared.reserved.0     --------------------------
	.section	.nv.shared.reserved.0,"aw",@nobits
	.weak		__nv_reservedSMEM_offset_0_alias
	.size		__nv_reservedSMEM_offset_0_alias, 0, 64
	.other		__nv_reservedSMEM_offset_0_alias,@"STO_CUDA_RESERVED_SHARED STV_DEFAULT"
__nv_reservedSMEM_offset_0_alias:
	.zero		0
	.zero		64


//--------------------- .nv.constant0._Z14memread_kernelI6float4Li4EEvPT_S2_ii --------------------------
	.section	.nv.constant0._Z14memread_kernelI6float4Li4EEvPT_S2_ii,"a",@progbits
	.sectionflags	@""
	.align	4
.nv.constant0._Z14memread_kernelI6float4Li4EEvPT_S2_ii:
	.zero		920


//--------------------- SYMBOLS --------------------------

	.type		.nv.reservedSmem.offset0,@object
	.size		.nv.reservedSmem.offset0,0x4
